//
// Generated by NVIDIA NVVM Compiler
//
// Compiler Build ID: CL-36424714
// Cuda compilation tools, release 13.0, V13.0.88
// Based on NVVM 20.0.0
//

.version 9.0
.target sm_100
.address_size 64

	// .globl	_Z12caesarEncodeiPcS_i

.visible .entry _Z12caesarEncodeiPcS_i(
	.param .u32 _Z12caesarEncodeiPcS_i_param_0,
	.param .u64 .ptr .align 1 _Z12caesarEncodeiPcS_i_param_1,
	.param .u64 .ptr .align 1 _Z12caesarEncodeiPcS_i_param_2,
	.param .u32 _Z12caesarEncodeiPcS_i_param_3
)
{
	.reg .pred 	%p<5>;
	.reg .b16 	%rs<5>;
	.reg .b32 	%r<27>;
	.reg .b64 	%rd<11>;

	ld.param.u32 	%r6, [_Z12caesarEncodeiPcS_i_param_0];
	ld.param.u64 	%rd3, [_Z12caesarEncodeiPcS_i_param_1];
	ld.param.u64 	%rd4, [_Z12caesarEncodeiPcS_i_param_2];
	ld.param.u32 	%r7, [_Z12caesarEncodeiPcS_i_param_3];
	cvta.to.global.u64 	%rd1, %rd4;
	mov.u32 	%r1, %ntid.x;
	mov.u32 	%r8, %ctaid.x;
	mov.u32 	%r9, %tid.x;
	mad.lo.s32 	%r26, %r8, %r1, %r9;
	setp.ge.s32 	%p1, %r26, %r6;
	@%p1 bra 	$L__BB0_6;
	mov.u32 	%r10, %nctaid.x;
	mul.lo.s32 	%r3, %r1, %r10;
	cvta.to.global.u64 	%rd2, %rd3;
$L__BB0_2:
	cvt.s64.s32 	%rd5, %r26;
	add.s64 	%rd6, %rd2, %rd5;
	ld.global.u8 	%rs1, [%rd6];
	and.b16  	%rs2, %rs1, 223;
	add.s16 	%rs3, %rs2, -65;
	and.b16  	%rs4, %rs3, 255;
	setp.gt.u16 	%p2, %rs4, 25;
	@%p2 bra 	$L__BB0_4;
	setp.lt.u16 	%p3, %rs1, 91;
	selp.b32 	%r11, 65, 97, %p3;
	selp.b32 	%r12, -65, -97, %p3;
	cvt.u32.u16 	%r13, %rs1;
	add.s32 	%r14, %r7, %r13;
	add.s32 	%r15, %r14, %r12;
	mul.hi.s32 	%r16, %r15, 1321528399;
	shr.u32 	%r17, %r16, 31;
	shr.s32 	%r18, %r16, 3;
	add.s32 	%r19, %r18, %r17;
	mul.lo.s32 	%r20, %r19, 26;
	sub.s32 	%r21, %r15, %r20;
	shr.s32 	%r22, %r21, 31;
	and.b32  	%r23, %r22, 26;
	add.s32 	%r24, %r21, %r11;
	add.s32 	%r25, %r24, %r23;
	add.s64 	%rd10, %rd1, %rd5;
	st.global.u8 	[%rd10], %r25;
	bra.uni 	$L__BB0_5;
$L__BB0_4:
	add.s64 	%rd8, %rd1, %rd5;
	st.global.u8 	[%rd8], %rs1;
$L__BB0_5:
	add.s32 	%r26, %r26, %r3;
	setp.lt.s32 	%p4, %r26, %r6;
	@%p4 bra 	$L__BB0_2;
$L__BB0_6:
	ret;

}


// ===== COMPILED SASS (sm_100) =====

	.target	sm_100

	.elftype	@"ET_EXEC"


//--------------------- .note.nv.tkinfo           --------------------------
	.section	.note.nv.tkinfo,"",@"SHT_NOTE"
	.sectionflags	@"SHF_NOTE_NV_TKINFO"
	.tkinfo
        /*0018*/ 	.word	0x00000002
        /*0030*/ 	.string	""
        /*0030*/ 	.string	"ptxas"
        /*0030*/ 	.string	"Cuda compilation tools, release 13.0, V13.0.88"
        /*0030*/ 	.string	"Build cuda_13.0.r13.0/compiler.36424714_0"
        /*0030*/ 	.string	"-arch sm_100 -m 64 "



//--------------------- .note.nv.cuinfo           --------------------------
	.section	.note.nv.cuinfo,"",@"SHT_NOTE"
	.sectionflags	@"SHF_NOTE_NV_CUINFO"
        /*0018*/ 	.short	0x0002
        /*001a*/ 	.short	0x0064
        /*001c*/ 	.short	0x0082
	.zero		2


//--------------------- .nv.info                  --------------------------
	.section	.nv.info,"",@"SHT_CUDA_INFO"
	.align	4


	//----- nvinfo : EIATTR_REGCOUNT
	.align		4
        /*0000*/ 	.byte	0x04, 0x2f
        /*0002*/ 	.short	(.L_1 - .L_0)
	.align		4
.L_0:
        /*0004*/ 	.word	index@(_Z12caesarEncodeiPcS_i)
        /*0008*/ 	.word	0x0000000a


	//----- nvinfo : EIATTR_FRAME_SIZE
	.align		4
.L_1:
        /*000c*/ 	.byte	0x04, 0x11
        /*000e*/ 	.short	(.L_3 - .L_2)
	.align		4
.L_2:
        /*0010*/ 	.word	index@(_Z12caesarEncodeiPcS_i)
        /*0014*/ 	.word	0x00000000


	//----- nvinfo : EIATTR_MIN_STACK_SIZE
	.align		4
.L_3:
        /*0018*/ 	.byte	0x04, 0x12
        /*001a*/ 	.short	(.L_5 - .L_4)
	.align		4
.L_4:
        /*001c*/ 	.word	index@(_Z12caesarEncodeiPcS_i)
        /*0020*/ 	.word	0x00000000
.L_5:


//--------------------- .nv.compat                --------------------------
	.section	.nv.compat,"",@"SHT_CUDA_COMPAT_INFO"
	.align	4
        /*0000*/ 	.byte	0x02, 0x09, 0x00, 0x00, 0x02, 0x02, 0x01, 0x00, 0x02, 0x05, 0x05, 0x00, 0x03, 0x07, 0x01, 0x01
        /*0010*/ 	.byte	0x02, 0x03, 0x00, 0x00, 0x02, 0x06, 0x01, 0x00, 0x04, 0x0b, 0x08, 0x00, 0x09, 0x00, 0x00, 0x00
        /*0020*/ 	.byte	0x00, 0x00, 0x00, 0x00


//--------------------- .nv.info._Z12caesarEncodeiPcS_i --------------------------
	.section	.nv.info._Z12caesarEncodeiPcS_i,"",@"SHT_CUDA_INFO"
	.sectionflags	@""
	.align	4


	//----- nvinfo : EIATTR_CUDA_API_VERSION
	.align		4
        /*0000*/ 	.byte	0x04, 0x37
        /*0002*/ 	.short	(.L_7 - .L_6)
.L_6:
        /*0004*/ 	.word	0x00000082


	//----- nvinfo : EIATTR_KPARAM_INFO
	.align		4
.L_7:
        /*0008*/ 	.byte	0x04, 0x17
        /*000a*/ 	.short	(.L_9 - .L_8)
.L_8:
        /*000c*/ 	.word	0x00000000
        /*0010*/ 	.short	0x0003
        /*0012*/ 	.short	0x0018
        /*0014*/ 	.byte	0x00, 0xf0, 0x11, 0x00


	//----- nvinfo : EIATTR_KPARAM_INFO
	.align		4
.L_9:
        /*0018*/ 	.byte	0x04, 0x17
        /*001a*/ 	.short	(.L_11 - .L_10)
.L_10:
        /*001c*/ 	.word	0x00000000
        /*0020*/ 	.short	0x0002
        /*0022*/ 	.short	0x0010
        /*0024*/ 	.byte	0x00, 0xf5, 0x21, 0x00


	//----- nvinfo : EIATTR_KPARAM_INFO
	.align		4
.L_11:
        /*0028*/ 	.byte	0x04, 0x17
        /*002a*/ 	.short	(.L_13 - .L_12)
.L_12:
        /*002c*/ 	.word	0x00000000
        /*0030*/ 	.short	0x0001
        /*0032*/ 	.short	0x0008
        /*0034*/ 	.byte	0x00, 0xf5, 0x21, 0x00


	//----- nvinfo : EIATTR_KPARAM_INFO
	.align		4
.L_13:
        /*0038*/ 	.byte	0x04, 0x17
        /*003a*/ 	.short	(.L_15 - .L_14)
.L_14:
        /*003c*/ 	.word	0x00000000
        /*0040*/ 	.short	0x0000
        /*0042*/ 	.short	0x0000
        /*0044*/ 	.byte	0x00, 0xf0, 0x11, 0x00


	//----- nvinfo : EIATTR_SPARSE_MMA_MASK
	.align		4
.L_15:
        /*0048*/ 	.byte	0x03, 0x50
        /*004a*/ 	.short	0x0000


	//----- nvinfo : EIATTR_MAXREG_COUNT
	.align		4
        /*004c*/ 	.byte	0x03, 0x1b
        /*004e*/ 	.short	0x00ff


	//----- nvinfo : EIATTR_MERCURY_ISA_VERSION
	.align		4
        /*0050*/ 	.byte	0x03, 0x5f
        /*0052*/ 	.short	0x0101


	//----- nvinfo : EIATTR_VRC_CTA_INIT_COUNT
	.align		4
        /*0054*/ 	.byte	0x02, 0x4a
	.zero		1
	.zero		1


	//----- nvinfo : EIATTR_EXIT_INSTR_OFFSETS
	.align		4
        /*0058*/ 	.byte	0x04, 0x1c
        /*005a*/ 	.short	(.L_17 - .L_16)


	//   ....[0]....
.L_16:
        /*005c*/ 	.word	0x00000070


	//   ....[1]....
        /*0060*/ 	.word	0x00000320


	//----- nvinfo : EIATTR_CRS_STACK_SIZE
	.align		4
.L_17:
        /*0064*/ 	.byte	0x04, 0x1e
        /*0066*/ 	.short	(.L_19 - .L_18)
.L_18:
        /*0068*/ 	.word	0x00000000


	//----- nvinfo : EIATTR_CBANK_PARAM_SIZE
	.align		4
.L_19:
        /*006c*/ 	.byte	0x03, 0x19
        /*006e*/ 	.short	0x001c


	//----- nvinfo : EIATTR_PARAM_CBANK
	.align		4
        /*0070*/ 	.byte	0x04, 0x0a
        /*0072*/ 	.short	(.L_21 - .L_20)
	.align		4
.L_20:
        /*0074*/ 	.word	index@(.nv.constant0._Z12caesarEncodeiPcS_i)
        /*0078*/ 	.short	0x0380
        /*007a*/ 	.short	0x001c


	//----- nvinfo : EIATTR_SW_WAR
	.align		4
.L_21:
        /*007c*/ 	.byte	0x04, 0x36
        /*007e*/ 	.short	(.L_23 - .L_22)
.L_22:
        /*0080*/ 	.word	0x00000008
.L_23:


//--------------------- .nv.callgraph             --------------------------
	.section	.nv.callgraph,"",@"SHT_CUDA_CALLGRAPH"
	.align	4
	.sectionentsize	8
	.align		4
        /*0000*/ 	.word	0x00000000
	.align		4
        /*0004*/ 	.word	0xffffffff
	.align		4
        /*0008*/ 	.word	0x00000000
	.align		4
        /*000c*/ 	.word	0xfffffffe
	.align		4
        /*0010*/ 	.word	0x00000000
	.align		4
        /*0014*/ 	.word	0xfffffffd
	.align		4
        /*0018*/ 	.word	0x00000000
	.align		4
        /*001c*/ 	.word	0xfffffffc


//--------------------- .text._Z12caesarEncodeiPcS_i --------------------------
	.section	.text._Z12caesarEncodeiPcS_i,"ax",@progbits
	.align	128
        .global         _Z12caesarEncodeiPcS_i
        .type           _Z12caesarEncodeiPcS_i,@function
        .size           _Z12caesarEncodeiPcS_i,(.L_x_5 - _Z12caesarEncodeiPcS_i)
        .other          _Z12caesarEncodeiPcS_i,@"STO_CUDA_ENTRY STV_DEFAULT"
_Z12caesarEncodeiPcS_i:
.text._Z12caesarEncodeiPcS_i:
[----:B------:R-:W-:Y:S01]  /*0000*/  LDC R1, c[0x0][0x37c] ;  /* 0x0000df00ff017b82 */ /* 0x000fe20000000800 */
[----:B------:R-:W0:Y:S01]  /*0010*/  S2R R0, SR_CTAID.X ;  /* 0x0000000000007919 */ /* 0x000e220000002500 */
[----:B------:R-:W0:Y:S01]  /*0020*/  LDCU UR4, c[0x0][0x360] ;  /* 0x00006c00ff0477ac */ /* 0x000e220008000800 */
[----:B------:R-:W0:Y:S01]  /*0030*/  S2R R3, SR_TID.X ;  /* 0x0000000000037919 */ /* 0x000e220000002100 */
[----:B------:R-:W1:Y:S01]  /*0040*/  LDCU UR5, c[0x0][0x380] ;  /* 0x00007000ff0577ac */ /* 0x000e620008000800 */
[----:B0-----:R-:W-:-:S05]  /*0050*/  IMAD R0, R0, UR4, R3 ;  /* 0x0000000400007c24 */ /* 0x001fca000f8e0203 */
[----:B-1----:R-:W-:-:S13]  /*0060*/  ISETP.GE.AND P0, PT, R0, UR5, PT ;  /* 0x0000000500007c0c */ /* 0x002fda000bf06270 */
[----:B------:R-:W-:Y:S05]  /*0070*/  @P0 EXIT ;  /* 0x000000000000094d */ /* 0x000fea0003800000 */
[----:B------:R-:W0:Y:S01]  /*0080*/  LDCU UR5, c[0x0][0x370] ;  /* 0x00006e00ff0577ac */ /* 0x000e220008000800 */
[----:B------:R-:W1:Y:S01]  /*0090*/  LDCU.64 UR6, c[0x0][0x358] ;  /* 0x00006b00ff0677ac */ /* 0x000e620008000a00 */
[----:B------:R-:W2:Y:S01]  /*00a0*/  LDCU UR11, c[0x0][0x380] ;  /* 0x00007000ff0b77ac */ /* 0x000ea20008000800 */
[----:B------:R-:W3:Y:S01]  /*00b0*/  LDCU UR10, c[0x0][0x398] ;  /* 0x00007300ff0a77ac */ /* 0x000ee20008000800 */
[----:B------:R-:W4:Y:S01]  /*00c0*/  LDCU.64 UR12, c[0x0][0x390] ;  /* 0x00007200ff0c77ac */ /* 0x000f220008000a00 */
[----:B------:R-:W1:Y:S01]  /*00d0*/  LDCU.64 UR8, c[0x0][0x388] ;  /* 0x00007100ff0877ac */ /* 0x000e620008000a00 */
[----:B0-----:R-:W-:-:S12]  /*00e0*/  UIMAD UR4, UR4, UR5, URZ ;  /* 0x00000005040472a4 */ /* 0x001fd8000f8e02ff */
.L_x_3:
[----:B------:R-:W-:Y:S02]  /*00f0*/  SHF.R.S32.HI R7, RZ, 0x1f, R0 ;  /* 0x0000001fff077819 */ /* 0x000fe40000011400 */
[----:B01----:R-:W-:-:S04]  /*0100*/  IADD3 R2, P0, PT, R0, UR8, RZ ;  /* 0x0000000800027c10 */ /* 0x003fc8000ff1e0ff */
[----:B------:R-:W-:-:S05]  /*0110*/  IADD3.X R3, PT, PT, R7, UR9, RZ, P0, !PT ;  /* 0x0000000907037c10 */ /* 0x000fca00087fe4ff */
[----:B------:R-:W5:Y:S01]  /*0120*/  LDG.E.U8 R5, desc[UR6][R2.64] ;  /* 0x0000000602057981 */ /* 0x000f62000c1e1100 */
[----:B------:R-:W-:Y:S01]  /*0130*/  IMAD.MOV.U32 R6, RZ, RZ, R0 ;  /* 0x000000ffff067224 */ /* 0x000fe200078e0000 */
[----:B------:R-:W-:Y:S01]  /*0140*/  BSSY.RECONVERGENT B0, `(.L_x_0) ;  /* 0x000001c000007945 */ /* 0x000fe20003800200 */
[----:B------:R-:W-:-:S05]  /*0150*/  VIADD R0, R0, UR4 ;  /* 0x0000000400007c36 */ /* 0x000fca0008000000 */
[----:B--2---:R-:W-:Y:S02]  /*0160*/  ISETP.GE.AND P0, PT, R0, UR11, PT ;  /* 0x0000000b00007c0c */ /* 0x004fe4000bf06270 */
[----:B-----5:R-:W-:-:S05]  /*0170*/  LOP3.LUT R4, R5, 0xdf, RZ, 0xc0, !PT ;  /* 0x000000df05047812 */ /* 0x020fca00078ec0ff */
[----:B------:R-:W-:-:S05]  /*0180*/  VIADD R4, R4, 0xffffffbf ;  /* 0xffffffbf04047836 */ /* 0x000fca0000000000 */
[----:B------:R-:W-:-:S04]  /*0190*/  LOP3.LUT R4, R4, 0xff, RZ, 0xc0, !PT ;  /* 0x000000ff04047812 */ /* 0x000fc800078ec0ff */
[----:B------:R-:W-:-:S13]  /*01a0*/  ISETP.GT.U32.AND P1, PT, R4, 0x19, PT ;  /* 0x000000190400780c */ /* 0x000fda0003f24070 */
[----:B------:R-:W-:Y:S05]  /*01b0*/  @P1 BRA `(.L_x_1) ;  /* 0x0000000000441947 */ /* 0x000fea0003800000 */
[C---:B------:R-:W-:Y:S01]  /*01c0*/  ISETP.GE.U32.AND P1, PT, R5.reuse, 0x5b, PT ;  /* 0x0000005b0500780c */ /* 0x040fe20003f26070 */
[----:B---3--:R-:W-:-:S04]  /*01d0*/  VIADD R2, R5, UR10 ;  /* 0x0000000a05027c36 */ /* 0x008fc80008000000 */
[----:B------:R-:W-:-:S08]  /*01e0*/  VIADD R3, R2, 0xffffffbf ;  /* 0xffffffbf02037836 */ /* 0x000fd00000000000 */
[----:B------:R-:W-:-:S04]  /*01f0*/  @P1 VIADD R3, R2, 0xffffff9f ;  /* 0xffffff9f02031836 */ /* 0x000fc80000000000 */
[----:B------:R-:W-:-:S05]  /*0200*/  IMAD.HI R2, R3, 0x4ec4ec4f, RZ ;  /* 0x4ec4ec4f03027827 */ /* 0x000fca00078e02ff */
[----:B------:R-:W-:-:S04]  /*0210*/  SHF.R.U32.HI R5, RZ, 0x1f, R2 ;  /* 0x0000001fff057819 */ /* 0x000fc80000011602 */
[----:B------:R-:W-:-:S05]  /*0220*/  LEA.HI.SX32 R2, R2, R5, 0x1d ;  /* 0x0000000502027211 */ /* 0x000fca00078feaff */
[----:B------:R-:W-:Y:S01]  /*0230*/  IMAD R3, R2, -0x1a, R3 ;  /* 0xffffffe602037824 */ /* 0x000fe200078e0203 */
[----:B----4-:R-:W-:-:S03]  /*0240*/  IADD3 R2, P2, PT, R6, UR12, RZ ;  /* 0x0000000c06027c10 */ /* 0x010fc6000ff5e0ff */
[C---:B------:R-:W-:Y:S01]  /*0250*/  VIADD R5, R3.reuse, 0x41 ;  /* 0x0000004103057836 */ /* 0x040fe20000000000 */
[----:B------:R-:W-:Y:S01]  /*0260*/  SHF.R.S32.HI R4, RZ, 0x1f, R3 ;  /* 0x0000001fff047819 */ /* 0x000fe20000011403 */
[----:B------:R-:W-:Y:S01]  /*0270*/  @P1 VIADD R5, R3, 0x61 ;  /* 0x0000006103051836 */ /* 0x000fe20000000000 */
[----:B------:R-:W-:Y:S02]  /*0280*/  IADD3.X R3, PT, PT, R7, UR13, RZ, P2, !PT ;  /* 0x0000000d07037c10 */ /* 0x000fe400097fe4ff */
[----:B------:R-:W-:-:S05]  /*0290*/  LOP3.LUT R4, R4, 0x1a, RZ, 0xc0, !PT ;  /* 0x0000001a04047812 */ /* 0x000fca00078ec0ff */
[----:B------:R-:W-:-:S05]  /*02a0*/  IMAD.IADD R5, R4, 0x1, R5 ;  /* 0x0000000104057824 */ /* 0x000fca00078e0205 */
[----:B------:R0:W-:Y:S01]  /*02b0*/  STG.E.U8 desc[UR6][R2.64], R5 ;  /* 0x0000000502007986 */ /* 0x0001e2000c101106 */
[----:B------:R-:W-:Y:S05]  /*02c0*/  BRA `(.L_x_2) ;  /* 0x00000000000c7947 */ /* 0x000fea0003800000 */
.L_x_1:
[----:B----4-:R-:W-:-:S04]  /*02d0*/  IADD3 R2, P1, PT, R6, UR12, RZ ;  /* 0x0000000c06027c10 */ /* 0x010fc8000ff3e0ff */
[----:B------:R-:W-:-:S05]  /*02e0*/  IADD3.X R3, PT, PT, R7, UR13, RZ, P1, !PT ;  /* 0x0000000d07037c10 */ /* 0x000fca0008ffe4ff */
[----:B------:R1:W-:Y:S04]  /*02f0*/  STG.E.U8 desc[UR6][R2.64], R5 ;  /* 0x0000000502007986 */ /* 0x0003e8000c101106 */
.L_x_2:
[----:B---3--:R-:W-:Y:S05]  /*0300*/  BSYNC.RECONVERGENT B0 ;  /* 0x0000000000007941 */ /* 0x008fea0003800200 */
.L_x_0:
[----:B------:R-:W-:Y:S05]  /*0310*/  @!P0 BRA `(.L_x_3) ;  /* 0xfffffffc00748947 */ /* 0x000fea000383ffff */
[----:B------:R-:W-:Y:S05]  /*0320*/  EXIT ;  /* 0x000000000000794d */ /* 0x000fea0003800000 */
.L_x_4:
[----:B------:R-:W-:-:S00]  /*0330*/  BRA `(.L_x_4) ;  /* 0xfffffffc00fc7947 */ /* 0x000fc0000383ffff */
[----:B------:R-:W-:-:S00]  /*0340*/  NOP ;  /* 0x0000000000007918 */ /* 0x000fc00000000000 */
        /* <DEDUP_REMOVED lines=11> */
.L_x_5:


//--------------------- .nv.shared.reserved.0     --------------------------
	.section	.nv.shared.reserved.0,"aw",@nobits
	.weak		__nv_reservedSMEM_offset_0_alias
	.size		__nv_reservedSMEM_offset_0_alias, 0, 64
	.other		__nv_reservedSMEM_offset_0_alias,@"STO_CUDA_RESERVED_SHARED STV_DEFAULT"
__nv_reservedSMEM_offset_0_alias:
	.zero		0
	.zero		64


//--------------------- .nv.constant0._Z12caesarEncodeiPcS_i --------------------------
	.section	.nv.constant0._Z12caesarEncodeiPcS_i,"a",@progbits
	.sectionflags	@""
	.align	4
.nv.constant0._Z12caesarEncodeiPcS_i:
	.zero		924


//--------------------- SYMBOLS --------------------------

	.type		.nv.reservedSmem.offset0,@object
	.size		.nv.reservedSmem.offset0,0x4
